//
// Generated by NVIDIA NVVM Compiler
//
// Compiler Build ID: CL-36424714
// Cuda compilation tools, release 13.0, V13.0.88
// Based on NVVM 20.0.0
//

.version 9.0
.target sm_100
.address_size 64

	// .globl	_Z21matrix_multiply_basicPKfS0_Pfiii
// _ZZ21matrix_multiply_tiledPKfS0_PfiiiE6tile_A has been demoted
// _ZZ21matrix_multiply_tiledPKfS0_PfiiiE6tile_B has been demoted

.visible .entry _Z21matrix_multiply_basicPKfS0_Pfiii(
	.param .u64 .ptr .align 1 _Z21matrix_multiply_basicPKfS0_Pfiii_param_0,
	.param .u64 .ptr .align 1 _Z21matrix_multiply_basicPKfS0_Pfiii_param_1,
	.param .u64 .ptr .align 1 _Z21matrix_multiply_basicPKfS0_Pfiii_param_2,
	.param .u32 _Z21matrix_multiply_basicPKfS0_Pfiii_param_3,
	.param .u32 _Z21matrix_multiply_basicPKfS0_Pfiii_param_4,
	.param .u32 _Z21matrix_multiply_basicPKfS0_Pfiii_param_5
)
{
	.reg .pred 	%p<13>;
	.reg .b32 	%r<41>;
	.reg .b32 	%f<68>;
	.reg .b64 	%rd<53>;

	ld.param.u64 	%rd7, [_Z21matrix_multiply_basicPKfS0_Pfiii_param_0];
	ld.param.u64 	%rd8, [_Z21matrix_multiply_basicPKfS0_Pfiii_param_1];
	ld.param.u64 	%rd6, [_Z21matrix_multiply_basicPKfS0_Pfiii_param_2];
	ld.param.u32 	%r20, [_Z21matrix_multiply_basicPKfS0_Pfiii_param_3];
	ld.param.u32 	%r18, [_Z21matrix_multiply_basicPKfS0_Pfiii_param_4];
	ld.param.u32 	%r19, [_Z21matrix_multiply_basicPKfS0_Pfiii_param_5];
	cvta.to.global.u64 	%rd1, %rd8;
	cvta.to.global.u64 	%rd2, %rd7;
	mov.u32 	%r21, %ctaid.y;
	mov.u32 	%r22, %ntid.y;
	mov.u32 	%r23, %tid.y;
	mad.lo.s32 	%r1, %r21, %r22, %r23;
	mov.u32 	%r24, %ctaid.x;
	mov.u32 	%r25, %ntid.x;
	mov.u32 	%r26, %tid.x;
	mad.lo.s32 	%r2, %r24, %r25, %r26;
	setp.ge.s32 	%p1, %r1, %r20;
	setp.ge.s32 	%p2, %r2, %r18;
	or.pred  	%p3, %p1, %p2;
	@%p3 bra 	$L__BB0_14;
	setp.lt.s32 	%p4, %r19, 1;
	mov.f32 	%f67, 0f00000000;
	@%p4 bra 	$L__BB0_13;
	mul.lo.s32 	%r3, %r19, %r1;
	and.b32  	%r4, %r19, 7;
	setp.lt.u32 	%p5, %r19, 8;
	mov.f32 	%f67, 0f00000000;
	mov.b32 	%r39, 0;
	@%p5 bra 	$L__BB0_5;
	and.b32  	%r39, %r19, 2147483640;
	neg.s32 	%r37, %r39;
	shl.b32 	%r7, %r18, 3;
	mul.wide.u32 	%rd9, %r3, 4;
	add.s64 	%rd10, %rd9, %rd2;
	add.s64 	%rd52, %rd10, 16;
	mov.f32 	%f67, 0f00000000;
	mul.wide.s32 	%rd13, %r18, 4;
	mov.u32 	%r36, %r2;
$L__BB0_4:
	.pragma "nounroll";
	ld.global.f32 	%f17, [%rd52+-16];
	mul.wide.s32 	%rd11, %r36, 4;
	add.s64 	%rd12, %rd1, %rd11;
	ld.global.f32 	%f18, [%rd12];
	fma.rn.f32 	%f19, %f17, %f18, %f67;
	ld.global.f32 	%f20, [%rd52+-12];
	add.s64 	%rd14, %rd12, %rd13;
	ld.global.f32 	%f21, [%rd14];
	fma.rn.f32 	%f22, %f20, %f21, %f19;
	ld.global.f32 	%f23, [%rd52+-8];
	add.s64 	%rd15, %rd14, %rd13;
	ld.global.f32 	%f24, [%rd15];
	fma.rn.f32 	%f25, %f23, %f24, %f22;
	ld.global.f32 	%f26, [%rd52+-4];
	add.s64 	%rd16, %rd15, %rd13;
	ld.global.f32 	%f27, [%rd16];
	fma.rn.f32 	%f28, %f26, %f27, %f25;
	ld.global.f32 	%f29, [%rd52];
	add.s64 	%rd17, %rd16, %rd13;
	ld.global.f32 	%f30, [%rd17];
	fma.rn.f32 	%f31, %f29, %f30, %f28;
	ld.global.f32 	%f32, [%rd52+4];
	add.s64 	%rd18, %rd17, %rd13;
	ld.global.f32 	%f33, [%rd18];
	fma.rn.f32 	%f34, %f32, %f33, %f31;
	ld.global.f32 	%f35, [%rd52+8];
	add.s64 	%rd19, %rd18, %rd13;
	ld.global.f32 	%f36, [%rd19];
	fma.rn.f32 	%f37, %f35, %f36, %f34;
	ld.global.f32 	%f38, [%rd52+12];
	add.s64 	%rd20, %rd19, %rd13;
	ld.global.f32 	%f39, [%rd20];
	fma.rn.f32 	%f67, %f38, %f39, %f37;
	add.s32 	%r37, %r37, 8;
	add.s32 	%r36, %r36, %r7;
	add.s64 	%rd52, %rd52, 32;
	setp.ne.s32 	%p6, %r37, 0;
	@%p6 bra 	$L__BB0_4;
$L__BB0_5:
	setp.eq.s32 	%p7, %r4, 0;
	@%p7 bra 	$L__BB0_13;
	and.b32  	%r13, %r19, 3;
	setp.lt.u32 	%p8, %r4, 4;
	@%p8 bra 	$L__BB0_8;
	add.s32 	%r28, %r39, %r3;
	mul.wide.u32 	%rd21, %r28, 4;
	add.s64 	%rd22, %rd2, %rd21;
	ld.global.f32 	%f41, [%rd22];
	mad.lo.s32 	%r29, %r39, %r18, %r2;
	mul.wide.s32 	%rd23, %r29, 4;
	add.s64 	%rd24, %rd1, %rd23;
	ld.global.f32 	%f42, [%rd24];
	fma.rn.f32 	%f43, %f41, %f42, %f67;
	cvt.u64.u32 	%rd25, %r3;
	cvt.u64.u32 	%rd26, %r39;
	add.s64 	%rd27, %rd26, %rd25;
	shl.b64 	%rd28, %rd27, 2;
	add.s64 	%rd29, %rd2, %rd28;
	ld.global.f32 	%f44, [%rd29+4];
	mul.wide.s32 	%rd30, %r18, 4;
	add.s64 	%rd31, %rd24, %rd30;
	ld.global.f32 	%f45, [%rd31];
	fma.rn.f32 	%f46, %f44, %f45, %f43;
	ld.global.f32 	%f47, [%rd29+8];
	add.s64 	%rd32, %rd31, %rd30;
	ld.global.f32 	%f48, [%rd32];
	fma.rn.f32 	%f49, %f47, %f48, %f46;
	ld.global.f32 	%f50, [%rd29+12];
	add.s64 	%rd33, %rd32, %rd30;
	ld.global.f32 	%f51, [%rd33];
	fma.rn.f32 	%f67, %f50, %f51, %f49;
	add.s32 	%r39, %r39, 4;
$L__BB0_8:
	setp.eq.s32 	%p9, %r13, 0;
	@%p9 bra 	$L__BB0_13;
	setp.eq.s32 	%p10, %r13, 1;
	@%p10 bra 	$L__BB0_11;
	add.s32 	%r30, %r39, %r3;
	mul.wide.u32 	%rd34, %r30, 4;
	add.s64 	%rd35, %rd2, %rd34;
	ld.global.f32 	%f53, [%rd35];
	mad.lo.s32 	%r31, %r39, %r18, %r2;
	mul.wide.s32 	%rd36, %r31, 4;
	add.s64 	%rd37, %rd1, %rd36;
	ld.global.f32 	%f54, [%rd37];
	fma.rn.f32 	%f55, %f53, %f54, %f67;
	cvt.u64.u32 	%rd38, %r3;
	cvt.u64.u32 	%rd39, %r39;
	add.s64 	%rd40, %rd39, %rd38;
	shl.b64 	%rd41, %rd40, 2;
	add.s64 	%rd42, %rd2, %rd41;
	ld.global.f32 	%f56, [%rd42+4];
	mul.wide.s32 	%rd43, %r18, 4;
	add.s64 	%rd44, %rd37, %rd43;
	ld.global.f32 	%f57, [%rd44];
	fma.rn.f32 	%f67, %f56, %f57, %f55;
	add.s32 	%r39, %r39, 2;
$L__BB0_11:
	and.b32  	%r32, %r19, 1;
	setp.eq.b32 	%p11, %r32, 1;
	not.pred 	%p12, %p11;
	@%p12 bra 	$L__BB0_13;
	add.s32 	%r33, %r39, %r3;
	mul.wide.u32 	%rd45, %r33, 4;
	add.s64 	%rd46, %rd2, %rd45;
	ld.global.f32 	%f58, [%rd46];
	mad.lo.s32 	%r34, %r39, %r18, %r2;
	mul.wide.s32 	%rd47, %r34, 4;
	add.s64 	%rd48, %rd1, %rd47;
	ld.global.f32 	%f59, [%rd48];
	fma.rn.f32 	%f67, %f58, %f59, %f67;
$L__BB0_13:
	mad.lo.s32 	%r35, %r18, %r1, %r2;
	cvta.to.global.u64 	%rd49, %rd6;
	mul.wide.s32 	%rd50, %r35, 4;
	add.s64 	%rd51, %rd49, %rd50;
	st.global.f32 	[%rd51], %f67;
$L__BB0_14:
	ret;

}
	// .globl	_Z21matrix_multiply_tiledPKfS0_Pfiii
.visible .entry _Z21matrix_multiply_tiledPKfS0_Pfiii(
	.param .u64 .ptr .align 1 _Z21matrix_multiply_tiledPKfS0_Pfiii_param_0,
	.param .u64 .ptr .align 1 _Z21matrix_multiply_tiledPKfS0_Pfiii_param_1,
	.param .u64 .ptr .align 1 _Z21matrix_multiply_tiledPKfS0_Pfiii_param_2,
	.param .u32 _Z21matrix_multiply_tiledPKfS0_Pfiii_param_3,
	.param .u32 _Z21matrix_multiply_tiledPKfS0_Pfiii_param_4,
	.param .u32 _Z21matrix_multiply_tiledPKfS0_Pfiii_param_5
)
{
	.reg .pred 	%p<12>;
	.reg .b32 	%r<43>;
	.reg .b32 	%f<63>;
	.reg .b64 	%rd<13>;
	// demoted variable
	.shared .align 4 .b8 _ZZ21matrix_multiply_tiledPKfS0_PfiiiE6tile_A[1024];
	// demoted variable
	.shared .align 4 .b8 _ZZ21matrix_multiply_tiledPKfS0_PfiiiE6tile_B[1024];
	ld.param.u64 	%rd4, [_Z21matrix_multiply_tiledPKfS0_Pfiii_param_0];
	ld.param.u64 	%rd5, [_Z21matrix_multiply_tiledPKfS0_Pfiii_param_1];
	ld.param.u64 	%rd6, [_Z21matrix_multiply_tiledPKfS0_Pfiii_param_2];
	ld.param.u32 	%r24, [_Z21matrix_multiply_tiledPKfS0_Pfiii_param_3];
	ld.param.u32 	%r25, [_Z21matrix_multiply_tiledPKfS0_Pfiii_param_4];
	ld.param.u32 	%r26, [_Z21matrix_multiply_tiledPKfS0_Pfiii_param_5];
	mov.u32 	%r27, %ctaid.y;
	shl.b32 	%r28, %r27, 4;
	mov.u32 	%r40, %tid.y;
	add.s32 	%r2, %r28, %r40;
	mov.u32 	%r29, %ctaid.x;
	shl.b32 	%r3, %r29, 4;
	mov.u32 	%r38, %tid.x;
	add.s32 	%r5, %r3, %r38;
	setp.lt.s32 	%p1, %r26, 1;
	mov.f32 	%f62, 0f00000000;
	@%p1 bra 	$L__BB1_7;
	add.s32 	%r30, %r26, 15;
	shr.u32 	%r31, %r30, 4;
	shl.b32 	%r32, %r40, 6;
	mov.u32 	%r33, _ZZ21matrix_multiply_tiledPKfS0_PfiiiE6tile_A;
	add.s32 	%r6, %r33, %r32;
	shl.b32 	%r34, %r38, 2;
	add.s32 	%r7, %r6, %r34;
	mov.u32 	%r35, _ZZ21matrix_multiply_tiledPKfS0_PfiiiE6tile_B;
	add.s32 	%r9, %r35, %r34;
	add.s32 	%r8, %r9, %r32;
	neg.s32 	%r42, %r31;
	mad.lo.s32 	%r36, %r40, %r25, %r38;
	add.s32 	%r41, %r36, %r3;
	shl.b32 	%r12, %r25, 4;
	mad.lo.s32 	%r39, %r26, %r2, %r38;
	cvta.to.global.u64 	%rd1, %rd4;
	cvta.to.global.u64 	%rd2, %rd5;
	mov.f32 	%f62, 0f00000000;
$L__BB1_2:
	setp.ge.s32 	%p2, %r2, %r24;
	mul.wide.s32 	%rd7, %r39, 4;
	add.s64 	%rd3, %rd1, %rd7;
	setp.ge.s32 	%p3, %r38, %r26;
	mov.f32 	%f60, 0f00000000;
	or.pred  	%p4, %p2, %p3;
	@%p4 bra 	$L__BB1_4;
	ld.global.f32 	%f60, [%rd3];
$L__BB1_4:
	setp.ge.s32 	%p5, %r5, %r25;
	st.shared.f32 	[%r7], %f60;
	setp.ge.s32 	%p6, %r40, %r26;
	mov.f32 	%f61, 0f00000000;
	or.pred  	%p7, %p5, %p6;
	@%p7 bra 	$L__BB1_6;
	mul.wide.s32 	%rd8, %r41, 4;
	add.s64 	%rd9, %rd2, %rd8;
	ld.global.f32 	%f61, [%rd9];
$L__BB1_6:
	st.shared.f32 	[%r8], %f61;
	bar.sync 	0;
	ld.shared.f32 	%f12, [%r6];
	ld.shared.f32 	%f13, [%r9];
	fma.rn.f32 	%f14, %f12, %f13, %f62;
	ld.shared.f32 	%f15, [%r6+4];
	ld.shared.f32 	%f16, [%r9+64];
	fma.rn.f32 	%f17, %f15, %f16, %f14;
	ld.shared.f32 	%f18, [%r6+8];
	ld.shared.f32 	%f19, [%r9+128];
	fma.rn.f32 	%f20, %f18, %f19, %f17;
	ld.shared.f32 	%f21, [%r6+12];
	ld.shared.f32 	%f22, [%r9+192];
	fma.rn.f32 	%f23, %f21, %f22, %f20;
	ld.shared.f32 	%f24, [%r6+16];
	ld.shared.f32 	%f25, [%r9+256];
	fma.rn.f32 	%f26, %f24, %f25, %f23;
	ld.shared.f32 	%f27, [%r6+20];
	ld.shared.f32 	%f28, [%r9+320];
	fma.rn.f32 	%f29, %f27, %f28, %f26;
	ld.shared.f32 	%f30, [%r6+24];
	ld.shared.f32 	%f31, [%r9+384];
	fma.rn.f32 	%f32, %f30, %f31, %f29;
	ld.shared.f32 	%f33, [%r6+28];
	ld.shared.f32 	%f34, [%r9+448];
	fma.rn.f32 	%f35, %f33, %f34, %f32;
	ld.shared.f32 	%f36, [%r6+32];
	ld.shared.f32 	%f37, [%r9+512];
	fma.rn.f32 	%f38, %f36, %f37, %f35;
	ld.shared.f32 	%f39, [%r6+36];
	ld.shared.f32 	%f40, [%r9+576];
	fma.rn.f32 	%f41, %f39, %f40, %f38;
	ld.shared.f32 	%f42, [%r6+40];
	ld.shared.f32 	%f43, [%r9+640];
	fma.rn.f32 	%f44, %f42, %f43, %f41;
	ld.shared.f32 	%f45, [%r6+44];
	ld.shared.f32 	%f46, [%r9+704];
	fma.rn.f32 	%f47, %f45, %f46, %f44;
	ld.shared.f32 	%f48, [%r6+48];
	ld.shared.f32 	%f49, [%r9+768];
	fma.rn.f32 	%f50, %f48, %f49, %f47;
	ld.shared.f32 	%f51, [%r6+52];
	ld.shared.f32 	%f52, [%r9+832];
	fma.rn.f32 	%f53, %f51, %f52, %f50;
	ld.shared.f32 	%f54, [%r6+56];
	ld.shared.f32 	%f55, [%r9+896];
	fma.rn.f32 	%f56, %f54, %f55, %f53;
	ld.shared.f32 	%f57, [%r6+60];
	ld.shared.f32 	%f58, [%r9+960];
	fma.rn.f32 	%f62, %f57, %f58, %f56;
	bar.sync 	0;
	add.s32 	%r42, %r42, 1;
	setp.ne.s32 	%p8, %r42, 0;
	add.s32 	%r41, %r41, %r12;
	add.s32 	%r40, %r40, 16;
	add.s32 	%r39, %r39, 16;
	add.s32 	%r38, %r38, 16;
	@%p8 bra 	$L__BB1_2;
$L__BB1_7:
	setp.ge.s32 	%p9, %r2, %r24;
	setp.ge.s32 	%p10, %r5, %r25;
	or.pred  	%p11, %p9, %p10;
	@%p11 bra 	$L__BB1_9;
	mad.lo.s32 	%r37, %r25, %r2, %r5;
	cvta.to.global.u64 	%rd10, %rd6;
	mul.wide.s32 	%rd11, %r37, 4;
	add.s64 	%rd12, %rd10, %rd11;
	st.global.f32 	[%rd12], %f62;
$L__BB1_9:
	ret;

}


// ===== COMPILED SASS (sm_100) =====

	.target	sm_100

	.elftype	@"ET_EXEC"


//--------------------- .note.nv.tkinfo           --------------------------
	.section	.note.nv.tkinfo,"",@"SHT_NOTE"
	.sectionflags	@"SHF_NOTE_NV_TKINFO"
	.tkinfo
        /*0018*/ 	.word	0x00000002
        /*0030*/ 	.string	""
        /*0030*/ 	.string	"ptxas"
        /*0030*/ 	.string	"Cuda compilation tools, release 13.0, V13.0.88"
        /*0030*/ 	.string	"Build cuda_13.0.r13.0/compiler.36424714_0"
        /*0030*/ 	.string	"-arch sm_100 -m 64 "



//--------------------- .note.nv.cuinfo           --------------------------
	.section	.note.nv.cuinfo,"",@"SHT_NOTE"
	.sectionflags	@"SHF_NOTE_NV_CUINFO"
        /*0018*/ 	.short	0x0002
        /*001a*/ 	.short	0x0064
        /*001c*/ 	.short	0x0082
	.zero		2


//--------------------- .nv.info                  --------------------------
	.section	.nv.info,"",@"SHT_CUDA_INFO"
	.align	4


	//----- nvinfo : EIATTR_REGCOUNT
	.align		4
        /*0000*/ 	.byte	0x04, 0x2f
        /*0002*/ 	.short	(.L_1 - .L_0)
	.align		4
.L_0:
        /*0004*/ 	.word	index@(_Z21matrix_multiply_basicPKfS0_Pfiii)
        /*0008*/ 	.word	0x00000020


	//----- nvinfo : EIATTR_FRAME_SIZE
	.align		4
.L_1:
        /*000c*/ 	.byte	0x04, 0x11
        /*000e*/ 	.short	(.L_3 - .L_2)
	.align		4
.L_2:
        /*0010*/ 	.word	index@(_Z21matrix_multiply_basicPKfS0_Pfiii)
        /*0014*/ 	.word	0x00000000


	//----- nvinfo : EIATTR_REGCOUNT
	.align		4
.L_3:
        /*0018*/ 	.byte	0x04, 0x2f
        /*001a*/ 	.short	(.L_5 - .L_4)
	.align		4
.L_4:
        /*001c*/ 	.word	index@(_Z21matrix_multiply_tiledPKfS0_Pfiii)
        /*0020*/ 	.word	0x00000020


	//----- nvinfo : EIATTR_FRAME_SIZE
	.align		4
.L_5:
        /*0024*/ 	.byte	0x04, 0x11
        /*0026*/ 	.short	(.L_7 - .L_6)
	.align		4
.L_6:
        /*0028*/ 	.word	index@(_Z21matrix_multiply_tiledPKfS0_Pfiii)
        /*002c*/ 	.word	0x00000000


	//----- nvinfo : EIATTR_MIN_STACK_SIZE
	.align		4
.L_7:
        /*0030*/ 	.byte	0x04, 0x12
        /*0032*/ 	.short	(.L_9 - .L_8)
	.align		4
.L_8:
        /*0034*/ 	.word	index@(_Z21matrix_multiply_tiledPKfS0_Pfiii)
        /*0038*/ 	.word	0x00000000


	//----- nvinfo : EIATTR_MIN_STACK_SIZE
	.align		4
.L_9:
        /*003c*/ 	.byte	0x04, 0x12
        /*003e*/ 	.short	(.L_11 - .L_10)
	.align		4
.L_10:
        /*0040*/ 	.word	index@(_Z21matrix_multiply_basicPKfS0_Pfiii)
        /*0044*/ 	.word	0x00000000
.L_11:


//--------------------- .nv.compat                --------------------------
	.section	.nv.compat,"",@"SHT_CUDA_COMPAT_INFO"
	.align	4
        /*0000*/ 	.byte	0x02, 0x09, 0x00, 0x00, 0x02, 0x02, 0x01, 0x00, 0x02, 0x05, 0x05, 0x00, 0x03, 0x07, 0x01, 0x01
        /*0010*/ 	.byte	0x02, 0x03, 0x00, 0x00, 0x02, 0x06, 0x01, 0x00, 0x04, 0x0b, 0x08, 0x00, 0x09, 0x00, 0x00, 0x00
        /*0020*/ 	.byte	0x00, 0x00, 0x00, 0x00


//--------------------- .nv.info._Z21matrix_multiply_tiledPKfS0_Pfiii --------------------------
	.section	.nv.info._Z21matrix_multiply_tiledPKfS0_Pfiii,"",@"SHT_CUDA_INFO"
	.sectionflags	@""
	.align	4


	//----- nvinfo : EIATTR_CUDA_API_VERSION
	.align		4
        /*0000*/ 	.byte	0x04, 0x37
        /*0002*/ 	.short	(.L_13 - .L_12)
.L_12:
        /*0004*/ 	.word	0x00000082


	//----- nvinfo : EIATTR_KPARAM_INFO
	.align		4
.L_13:
        /*0008*/ 	.byte	0x04, 0x17
        /*000a*/ 	.short	(.L_15 - .L_14)
.L_14:
        /*000c*/ 	.word	0x00000000
        /*0010*/ 	.short	0x0005
        /*0012*/ 	.short	0x0020
        /*0014*/ 	.byte	0x00, 0xf0, 0x11, 0x00


	//----- nvinfo : EIATTR_KPARAM_INFO
	.align		4
.L_15:
        /*0018*/ 	.byte	0x04, 0x17
        /*001a*/ 	.short	(.L_17 - .L_16)
.L_16:
        /*001c*/ 	.word	0x00000000
        /*0020*/ 	.short	0x0004
        /*0022*/ 	.short	0x001c
        /*0024*/ 	.byte	0x00, 0xf0, 0x11, 0x00


	//----- nvinfo : EIATTR_KPARAM_INFO
	.align		4
.L_17:
        /*0028*/ 	.byte	0x04, 0x17
        /*002a*/ 	.short	(.L_19 - .L_18)
.L_18:
        /*002c*/ 	.word	0x00000000
        /*0030*/ 	.short	0x0003
        /*0032*/ 	.short	0x0018
        /*0034*/ 	.byte	0x00, 0xf0, 0x11, 0x00


	//----- nvinfo : EIATTR_KPARAM_INFO
	.align		4
.L_19:
        /*0038*/ 	.byte	0x04, 0x17
        /*003a*/ 	.short	(.L_21 - .L_20)
.L_20:
        /*003c*/ 	.word	0x00000000
        /*0040*/ 	.short	0x0002
        /*0042*/ 	.short	0x0010
        /*0044*/ 	.byte	0x00, 0xf5, 0x21, 0x00


	//----- nvinfo : EIATTR_KPARAM_INFO
	.align		4
.L_21:
        /*0048*/ 	.byte	0x04, 0x17
        /*004a*/ 	.short	(.L_23 - .L_22)
.L_22:
        /*004c*/ 	.word	0x00000000
        /*0050*/ 	.short	0x0001
        /*0052*/ 	.short	0x0008
        /*0054*/ 	.byte	0x00, 0xf5, 0x21, 0x00


	//----- nvinfo : EIATTR_KPARAM_INFO
	.align		4
.L_23:
        /*0058*/ 	.byte	0x04, 0x17
        /*005a*/ 	.short	(.L_25 - .L_24)
.L_24:
        /*005c*/ 	.word	0x00000000
        /*0060*/ 	.short	0x0000
        /*0062*/ 	.short	0x0000
        /*0064*/ 	.byte	0x00, 0xf5, 0x21, 0x00


	//----- nvinfo : EIATTR_SPARSE_MMA_MASK
	.align		4
.L_25:
        /*0068*/ 	.byte	0x03, 0x50
        /*006a*/ 	.short	0x0000


	//----- nvinfo : EIATTR_MAXREG_COUNT
	.align		4
        /*006c*/ 	.byte	0x03, 0x1b
        /*006e*/ 	.short	0x00ff


	//----- nvinfo : EIATTR_NUM_BARRIERS
	.align		4
        /*0070*/ 	.byte	0x02, 0x4c
        /*0072*/ 	.byte	0x01
	.zero		1


	//----- nvinfo : EIATTR_MERCURY_ISA_VERSION
	.align		4
        /*0074*/ 	.byte	0x03, 0x5f
        /*0076*/ 	.short	0x0101


	//----- nvinfo : EIATTR_VRC_CTA_INIT_COUNT
	.align		4
        /*0078*/ 	.byte	0x02, 0x4a
	.zero		1
	.zero		1


	//----- nvinfo : EIATTR_EXIT_INSTR_OFFSETS
	.align		4
        /*007c*/ 	.byte	0x04, 0x1c
        /*007e*/ 	.short	(.L_27 - .L_26)


	//   ....[0]....
.L_26:
        /*0080*/ 	.word	0x000005e0


	//   ....[1]....
        /*0084*/ 	.word	0x00000630


	//----- nvinfo : EIATTR_CBANK_PARAM_SIZE
	.align		4
.L_27:
        /*0088*/ 	.byte	0x03, 0x19
        /*008a*/ 	.short	0x0024


	//----- nvinfo : EIATTR_PARAM_CBANK
	.align		4
        /*008c*/ 	.byte	0x04, 0x0a
        /*008e*/ 	.short	(.L_29 - .L_28)
	.align		4
.L_28:
        /*0090*/ 	.word	index@(.nv.constant0._Z21matrix_multiply_tiledPKfS0_Pfiii)
        /*0094*/ 	.short	0x0380
        /*0096*/ 	.short	0x0024


	//----- nvinfo : EIATTR_SW_WAR
	.align		4
.L_29:
        /*0098*/ 	.byte	0x04, 0x36
        /*009a*/ 	.short	(.L_31 - .L_30)
.L_30:
        /*009c*/ 	.word	0x00000008
.L_31:


//--------------------- .nv.info._Z21matrix_multiply_basicPKfS0_Pfiii --------------------------
	.section	.nv.info._Z21matrix_multiply_basicPKfS0_Pfiii,"",@"SHT_CUDA_INFO"
	.sectionflags	@""
	.align	4


	//----- nvinfo : EIATTR_CUDA_API_VERSION
	.align		4
        /*0000*/ 	.byte	0x04, 0x37
        /*0002*/ 	.short	(.L_33 - .L_32)
.L_32:
        /*0004*/ 	.word	0x00000082


	//----- nvinfo : EIATTR_KPARAM_INFO
	.align		4
.L_33:
        /*0008*/ 	.byte	0x04, 0x17
        /*000a*/ 	.short	(.L_35 - .L_34)
.L_34:
        /*000c*/ 	.word	0x00000000
        /*0010*/ 	.short	0x0005
        /*0012*/ 	.short	0x0020
        /*0014*/ 	.byte	0x00, 0xf0, 0x11, 0x00


	//----- nvinfo : EIATTR_KPARAM_INFO
	.align		4
.L_35:
        /*0018*/ 	.byte	0x04, 0x17
        /*001a*/ 	.short	(.L_37 - .L_36)
.L_36:
        /*001c*/ 	.word	0x00000000
        /*0020*/ 	.short	0x0004
        /*0022*/ 	.short	0x001c
        /*0024*/ 	.byte	0x00, 0xf0, 0x11, 0x00


	//----- nvinfo : EIATTR_KPARAM_INFO
	.align		4
.L_37:
        /*0028*/ 	.byte	0x04, 0x17
        /*002a*/ 	.short	(.L_39 - .L_38)
.L_38:
        /*002c*/ 	.word	0x00000000
        /*0030*/ 	.short	0x0003
        /*0032*/ 	.short	0x0018
        /*0034*/ 	.byte	0x00, 0xf0, 0x11, 0x00


	//----- nvinfo : EIATTR_KPARAM_INFO
	.align		4
.L_39:
        /*0038*/ 	.byte	0x04, 0x17
        /*003a*/ 	.short	(.L_41 - .L_40)
.L_40:
        /*003c*/ 	.word	0x00000000
        /*0040*/ 	.short	0x0002
        /*0042*/ 	.short	0x0010
        /*0044*/ 	.byte	0x00, 0xf5, 0x21, 0x00


	//----- nvinfo : EIATTR_KPARAM_INFO
	.align		4
.L_41:
        /*0048*/ 	.byte	0x04, 0x17
        /*004a*/ 	.short	(.L_43 - .L_42)
.L_42:
        /*004c*/ 	.word	0x00000000
        /*0050*/ 	.short	0x0001
        /*0052*/ 	.short	0x0008
        /*0054*/ 	.byte	0x00, 0xf5, 0x21, 0x00


	//----- nvinfo : EIATTR_KPARAM_INFO
	.align		4
.L_43:
        /*0058*/ 	.byte	0x04, 0x17
        /*005a*/ 	.short	(.L_45 - .L_44)
.L_44:
        /*005c*/ 	.word	0x00000000
        /*0060*/ 	.short	0x0000
        /*0062*/ 	.short	0x0000
        /*0064*/ 	.byte	0x00, 0xf5, 0x21, 0x00


	//----- nvinfo : EIATTR_SPARSE_MMA_MASK
	.align		4
.L_45:
        /*0068*/ 	.byte	0x03, 0x50
        /*006a*/ 	.short	0x0000


	//----- nvinfo : EIATTR_MAXREG_COUNT
	.align		4
        /*006c*/ 	.byte	0x03, 0x1b
        /*006e*/ 	.short	0x00ff


	//----- nvinfo : EIATTR_MERCURY_ISA_VERSION
	.align		4
        /*0070*/ 	.byte	0x03, 0x5f
        /*0072*/ 	.short	0x0101


	//----- nvinfo : EIATTR_VRC_CTA_INIT_COUNT
	.align		4
        /*0074*/ 	.byte	0x02, 0x4a
	.zero		1
	.zero		1


	//----- nvinfo : EIATTR_EXIT_INSTR_OFFSETS
	.align		4
        /*0078*/ 	.byte	0x04, 0x1c
        /*007a*/ 	.short	(.L_47 - .L_46)


	//   ....[0]....
.L_46:
        /*007c*/ 	.word	0x000000c0


	//   ....[1]....
        /*0080*/ 	.word	0x000008e0


	//----- nvinfo : EIATTR_CBANK_PARAM_SIZE
	.align		4
.L_47:
        /*0084*/ 	.byte	0x03, 0x19
        /*0086*/ 	.short	0x0024


	//----- nvinfo : EIATTR_PARAM_CBANK
	.align		4
        /*0088*/ 	.byte	0x04, 0x0a
        /*008a*/ 	.short	(.L_49 - .L_48)
	.align		4
.L_48:
        /*008c*/ 	.word	index@(.nv.constant0._Z21matrix_multiply_basicPKfS0_Pfiii)
        /*0090*/ 	.short	0x0380
        /*0092*/ 	.short	0x0024


	//----- nvinfo : EIATTR_SW_WAR
	.align		4
.L_49:
        /*0094*/ 	.byte	0x04, 0x36
        /*0096*/ 	.short	(.L_51 - .L_50)
.L_50:
        /*0098*/ 	.word	0x00000008
.L_51:


//--------------------- .nv.callgraph             --------------------------
	.section	.nv.callgraph,"",@"SHT_CUDA_CALLGRAPH"
	.align	4
	.sectionentsize	8
	.align		4
        /*0000*/ 	.word	0x00000000
	.align		4
        /*0004*/ 	.word	0xffffffff
	.align		4
        /*0008*/ 	.word	0x00000000
	.align		4
        /*000c*/ 	.word	0xfffffffe
	.align		4
        /*0010*/ 	.word	0x00000000
	.align		4
        /*0014*/ 	.word	0xfffffffd
	.align		4
        /*0018*/ 	.word	0x00000000
	.align		4
        /*001c*/ 	.word	0xfffffffc


//--------------------- .text._Z21matrix_multiply_tiledPKfS0_Pfiii --------------------------
	.section	.text._Z21matrix_multiply_tiledPKfS0_Pfiii,"ax",@progbits
	.align	128
        .global         _Z21matrix_multiply_tiledPKfS0_Pfiii
        .type           _Z21matrix_multiply_tiledPKfS0_Pfiii,@function
        .size           _Z21matrix_multiply_tiledPKfS0_Pfiii,(.L_x_8 - _Z21matrix_multiply_tiledPKfS0_Pfiii)
        .other          _Z21matrix_multiply_tiledPKfS0_Pfiii,@"STO_CUDA_ENTRY STV_DEFAULT"
_Z21matrix_multiply_tiledPKfS0_Pfiii:
.text._Z21matrix_multiply_tiledPKfS0_Pfiii:
[----:B------:R-:W-:Y:S01]  /*0000*/  LDC R1, c[0x0][0x37c] ;  /* 0x0000df00ff017b82 */ /* 0x000fe20000000800 */
[----:B------:R-:W0:Y:S01]  /*0010*/  S2R R12, SR_CTAID.Y ;  /* 0x00000000000c7919 */ /* 0x000e220000002600 */
[----:B------:R-:W1:Y:S01]  /*0020*/  LDCU UR10, c[0x0][0x3a0] ;  /* 0x00007400ff0a77ac */ /* 0x000e620008000800 */
[----:B------:R-:W-:Y:S01]  /*0030*/  HFMA2 R23, -RZ, RZ, 0, 0 ;  /* 0x00000000ff177431 */ /* 0x000fe200000001ff */
[----:B------:R-:W0:Y:S01]  /*0040*/  S2R R0, SR_TID.Y ;  /* 0x0000000000007919 */ /* 0x000e220000002200 */
[----:B------:R-:W2:Y:S01]  /*0050*/  LDCU.64 UR8, c[0x0][0x358] ;  /* 0x00006b00ff0877ac */ /* 0x000ea20008000a00 */
[----:B------:R-:W3:Y:S01]  /*0060*/  S2R R5, SR_CTAID.X ;  /* 0x0000000000057919 */ /* 0x000ee20000002500 */
[----:B------:R-:W3:Y:S01]  /*0070*/  S2R R21, SR_TID.X ;  /* 0x0000000000157919 */ /* 0x000ee20000002100 */
[----:B-1----:R-:W-:Y:S01]  /*0080*/  UISETP.GE.AND UP0, UPT, UR10, 0x1, UPT ;  /* 0x000000010a00788c */ /* 0x002fe2000bf06270 */
[----:B0-----:R-:W-:Y:S02]  /*0090*/  LEA R12, R12, R0, 0x4 ;  /* 0x000000000c0c7211 */ /* 0x001fe400078e20ff */
[----:B---3--:R-:W-:-:S06]  /*00a0*/  LEA R13, R5, R21, 0x4 ;  /* 0x00000015050d7211 */ /* 0x008fcc00078e20ff */
[----:B--2---:R-:W-:Y:S05]  /*00b0*/  BRA.U !UP0, `(.L_x_0) ;  /* 0x00000005083c7547 */ /* 0x004fea000b800000 */
[----:B------:R-:W0:Y:S01]  /*00c0*/  S2UR UR7, SR_CgaCtaId ;  /* 0x00000000000779c3 */ /* 0x000e220000008800 */
[----:B------:R-:W1:Y:S01]  /*00d0*/  LDCU UR11, c[0x0][0x39c] ;  /* 0x00007380ff0b77ac */ /* 0x000e620008000800 */
[----:B------:R-:W-:Y:S01]  /*00e0*/  MOV R23, RZ ;  /* 0x000000ff00177202 */ /* 0x000fe20000000f00 */
[----:B------:R-:W-:Y:S01]  /*00f0*/  IMAD R15, R12, UR10, R21 ;  /* 0x0000000a0c0f7c24 */ /* 0x000fe2000f8e0215 */
[----:B------:R-:W-:Y:S01]  /*0100*/  UMOV UR5, 0x400 ;  /* 0x0000040000057882 */ /* 0x000fe20000000000 */
[----:B------:R-:W-:-:S03]  /*0110*/  UIADD3 UR4, UPT, UPT, UR10, 0xf, URZ ;  /* 0x0000000f0a047890 */ /* 0x000fc6000fffe0ff */
[----:B------:R-:W2:Y:S01]  /*0120*/  LDC R16, c[0x0][0x39c] ;  /* 0x0000e700ff107b82 */ /* 0x000ea20000000800 */
[----:B------:R-:W-:Y:S02]  /*0130*/  UIADD3 UR6, UPT, UPT, UR5, 0x400, URZ ;  /* 0x0000040005067890 */ /* 0x000fe4000fffe0ff */
[----:B------:R-:W-:Y:S01]  /*0140*/  USHF.R.U32.HI UR4, URZ, 0x4, UR4 ;  /* 0x00000004ff047899 */ /* 0x000fe20008011604 */
[----:B------:R-:W3:Y:S04]  /*0150*/  LDCU UR13, c[0x0][0x3a0] ;  /* 0x00007400ff0d77ac */ /* 0x000ee80008000800 */
[----:B------:R-:W4:Y:S01]  /*0160*/  LDC.64 R2, c[0x0][0x380] ;  /* 0x0000e000ff027b82 */ /* 0x000f220000000a00 */
[----:B------:R-:W2:Y:S01]  /*0170*/  LDCU UR12, c[0x0][0x398] ;  /* 0x00007300ff0c77ac */ /* 0x000ea20008000800 */
[----:B-1----:R-:W-:Y:S01]  /*0180*/  IMAD R14, R0, UR11, R21 ;  /* 0x0000000b000e7c24 */ /* 0x002fe2000f8e0215 */
[----:B------:R-:W-:-:S02]  /*0190*/  UIADD3 UR4, UPT, UPT, -UR4, URZ, URZ ;  /* 0x000000ff04047290 */ /* 0x000fc4000fffe1ff */
[----:B0-----:R-:W-:Y:S02]  /*01a0*/  ULEA UR5, UR7, UR5, 0x18 ;  /* 0x0000000507057291 */ /* 0x001fe4000f8ec0ff */
[----:B------:R-:W-:Y:S01]  /*01b0*/  LEA R14, R5, R14, 0x4 ;  /* 0x0000000e050e7211 */ /* 0x000fe200078e20ff */
[----:B------:R-:W-:-:S03]  /*01c0*/  ULEA UR6, UR7, UR6, 0x18 ;  /* 0x0000000607067291 */ /* 0x000fc6000f8ec0ff */
[----:B------:R-:W-:-:S03]  /*01d0*/  LEA R18, R0, UR5, 0x6 ;  /* 0x0000000500127c11 */ /* 0x000fc6000f8e30ff */
[C---:B------:R-:W-:Y:S02]  /*01e0*/  LEA R19, R21.reuse, UR6, 0x2 ;  /* 0x0000000615137c11 */ /* 0x040fe4000f8e10ff */
[----:B------:R-:W-:Y:S02]  /*01f0*/  LEA R20, R21, R18, 0x2 ;  /* 0x0000001215147211 */ /* 0x000fe400078e10ff */
[----:B---3--:R-:W-:-:S07]  /*0200*/  LEA R17, R0, R19, 0x6 ;  /* 0x0000001300117211 */ /* 0x008fce00078e30ff */
.L_x_1:
[----:B------:R-:W-:Y:S01]  /*0210*/  ISETP.GE.AND P0, PT, R0, UR13, PT ;  /* 0x0000000d00007c0c */ /* 0x000fe2000bf06270 */
[----:B------:R-:W-:Y:S01]  /*0220*/  HFMA2 R22, -RZ, RZ, 0, 0 ;  /* 0x00000000ff167431 */ /* 0x000fe200000001ff */
[----:B------:R-:W-:Y:S01]  /*0230*/  ISETP.GE.AND P1, PT, R21, UR13, PT ;  /* 0x0000000d15007c0c */ /* 0x000fe2000bf26270 */
[----:B----4-:R-:W-:Y:S01]  /*0240*/  IMAD.WIDE R4, R15, 0x4, R2 ;  /* 0x000000040f047825 */ /* 0x010fe200078e0202 */
[----:B--2---:R-:W-:Y:S02]  /*0250*/  ISETP.GE.OR P0, PT, R13, R16, P0 ;  /* 0x000000100d00720c */ /* 0x004fe40000706670 */
[----:B------:R-:W-:Y:S02]  /*0260*/  ISETP.GE.OR P1, PT, R12, UR12, P1 ;  /* 0x0000000c0c007c0c */ /* 0x000fe40008f26670 */
[----:B------:R-:W-:-:S09]  /*0270*/  MOV R27, RZ ;  /* 0x000000ff001b7202 */ /* 0x000fd20000000f00 */
[----:B------:R-:W0:Y:S02]  /*0280*/  @!P0 LDC.64 R6, c[0x0][0x388] ;  /* 0x0000e200ff068b82 */ /* 0x000e240000000a00 */
[----:B------:R-:W2:Y:S01]  /*0290*/  @!P1 LDG.E R27, desc[UR8][R4.64] ;  /* 0x00000008041b9981 */ /* 0x000ea2000c1e1900 */
[----:B0-----:R-:W-:-:S05]  /*02a0*/  @!P0 IMAD.WIDE R6, R14, 0x4, R6 ;  /* 0x000000040e068825 */ /* 0x001fca00078e0206 */
[----:B------:R-:W3:Y:S01]  /*02b0*/  @!P0 LDG.E R22, desc[UR8][R6.64] ;  /* 0x0000000806168981 */ /* 0x000ee2000c1e1900 */
[----:B------:R-:W-:-:S04]  /*02c0*/  UIADD3 UR4, UPT, UPT, UR4, 0x1, URZ ;  /* 0x0000000104047890 */ /* 0x000fc8000fffe0ff */
[----:B------:R-:W-:Y:S01]  /*02d0*/  UISETP.NE.AND UP0, UPT, UR4, URZ, UPT ;  /* 0x000000ff0400728c */ /* 0x000fe2000bf05270 */
[----:B------:R-:W-:Y:S02]  /*02e0*/  IADD3 R0, PT, PT, R0, 0x10, RZ ;  /* 0x0000001000007810 */ /* 0x000fe40007ffe0ff */
[----:B------:R-:W-:Y:S02]  /*02f0*/  IADD3 R15, PT, PT, R15, 0x10, RZ ;  /* 0x000000100f0f7810 */ /* 0x000fe40007ffe0ff */
[----:B------:R-:W-:Y:S02]  /*0300*/  IADD3 R21, PT, PT, R21, 0x10, RZ ;  /* 0x0000001015157810 */ /* 0x000fe40007ffe0ff */
[----:B------:R-:W-:Y:S01]  /*0310*/  LEA R14, R16, R14, 0x4 ;  /* 0x0000000e100e7211 */ /* 0x000fe200078e20ff */
[----:B--2---:R-:W-:Y:S04]  /*0320*/  STS [R20], R27 ;  /* 0x0000001b14007388 */ /* 0x004fe80000000800 */
[----:B---3--:R-:W-:Y:S01]  /*0330*/  STS [R17], R22 ;  /* 0x0000001611007388 */ /* 0x008fe20000000800 */
[----:B------:R-:W-:Y:S06]  /*0340*/  BAR.SYNC.DEFER_BLOCKING 0x0 ;  /* 0x0000000000007b1d */ /* 0x000fec0000010000 */
[----:B------:R-:W-:Y:S04]  /*0350*/  LDS R26, [R19] ;  /* 0x00000000131a7984 */ /* 0x000fe80000000800 */
[----:B------:R-:W0:Y:S04]  /*0360*/  LDS.128 R8, [R18] ;  /* 0x0000000012087984 */ /* 0x000e280000000c00 */
[----:B------:R-:W1:Y:S04]  /*0370*/  LDS R29, [R19+0x40] ;  /* 0x00004000131d7984 */ /* 0x000e680000000800 */
[----:B------:R-:W2:Y:S04]  /*0380*/  LDS R25, [R19+0x80] ;  /* 0x0000800013197984 */ /* 0x000ea80000000800 */
[----:B------:R-:W3:Y:S04]  /*0390*/  LDS R24, [R19+0xc0] ;  /* 0x0000c00013187984 */ /* 0x000ee80000000800 */
[----:B------:R-:W-:Y:S04]  /*03a0*/  LDS.128 R4, [R18+0x10] ;  /* 0x0000100012047984 */ /* 0x000fe80000000c00 */
[----:B------:R-:W-:Y:S04]  /*03b0*/  LDS R22, [R19+0x140] ;  /* 0x0001400013167984 */ /* 0x000fe80000000800 */
[----:B------:R-:W-:Y:S01]  /*03c0*/  LDS R27, [R19+0x200] ;  /* 0x00020000131b7984 */ /* 0x000fe20000000800 */
[----:B0-----:R-:W-:-:S03]  /*03d0*/  FFMA R8, R8, R26, R23 ;  /* 0x0000001a08087223 */ /* 0x001fc60000000017 */
[----:B------:R-:W0:Y:S01]  /*03e0*/  LDS R23, [R19+0x100] ;  /* 0x0001000013177984 */ /* 0x000e220000000800 */
[----:B-1----:R-:W-:-:S03]  /*03f0*/  FFMA R8, R29, R9, R8 ;  /* 0x000000091d087223 */ /* 0x002fc60000000008 */
[----:B------:R-:W-:Y:S01]  /*0400*/  LDS R26, [R19+0x1c0] ;  /* 0x0001c000131a7984 */ /* 0x000fe20000000800 */
[----:B--2---:R-:W-:-:S03]  /*0410*/  FFMA R9, R25, R10, R8 ;  /* 0x0000000a19097223 */ /* 0x004fc60000000008 */
[----:B------:R-:W1:Y:S01]  /*0420*/  LDS R25, [R19+0x180] ;  /* 0x0001800013197984 */ /* 0x000e620000000800 */
[----:B---3--:R-:W-:-:S03]  /*0430*/  FFMA R9, R24, R11, R9 ;  /* 0x0000000b18097223 */ /* 0x008fc60000000009 */
[----:B------:R-:W-:Y:S01]  /*0440*/  LDS R24, [R19+0x240] ;  /* 0x0002400013187984 */ /* 0x000fe20000000800 */
[----:B0-----:R-:W-:-:S03]  /*0450*/  FFMA R23, R4, R23, R9 ;  /* 0x0000001704177223 */ /* 0x001fc60000000009 */
[----:B------:R-:W0:Y:S01]  /*0460*/  LDS.128 R8, [R18+0x20] ;  /* 0x0000200012087984 */ /* 0x000e220000000c00 */
[----:B------:R-:W-:-:S03]  /*0470*/  FFMA R22, R22, R5, R23 ;  /* 0x0000000516167223 */ /* 0x000fc60000000017 */
[----:B------:R-:W2:Y:S01]  /*0480*/  LDS R23, [R19+0x280] ;  /* 0x0002800013177984 */ /* 0x000ea20000000800 */
[----:B-1----:R-:W-:-:S03]  /*0490*/  FFMA R25, R25, R6, R22 ;  /* 0x0000000619197223 */ /* 0x002fc60000000016 */
[----:B------:R-:W1:Y:S01]  /*04a0*/  LDS R22, [R19+0x2c0] ;  /* 0x0002c00013167984 */ /* 0x000e620000000800 */
[----:B------:R-:W-:-:S03]  /*04b0*/  FFMA R7, R26, R7, R25 ;  /* 0x000000071a077223 */ /* 0x000fc60000000019 */
[----:B------:R-:W-:Y:S01]  /*04c0*/  LDS R25, [R19+0x300] ;  /* 0x0003000013197984 */ /* 0x000fe20000000800 */
[----:B0-----:R-:W-:-:S03]  /*04d0*/  FFMA R27, R8, R27, R7 ;  /* 0x0000001b081b7223 */ /* 0x001fc60000000007 */
[----:B------:R-:W0:Y:S01]  /*04e0*/  LDS.128 R4, [R18+0x30] ;  /* 0x0000300012047984 */ /* 0x000e220000000c00 */
[----:B------:R-:W-:-:S03]  /*04f0*/  FFMA R24, R24, R9, R27 ;  /* 0x0000000918187223 */ /* 0x000fc6000000001b */
[----:B------:R-:W3:Y:S04]  /*0500*/  LDS R27, [R19+0x340] ;  /* 0x00034000131b7984 */ /* 0x000ee80000000800 */
[----:B------:R-:W4:Y:S04]  /*0510*/  LDS R9, [R19+0x380] ;  /* 0x0003800013097984 */ /* 0x000f280000000800 */
[----:B------:R-:W5:Y:S01]  /*0520*/  LDS R8, [R19+0x3c0] ;  /* 0x0003c00013087984 */ /* 0x000f620000000800 */
[----:B--2---:R-:W-:-:S04]  /*0530*/  FFMA R23, R23, R10, R24 ;  /* 0x0000000a17177223 */ /* 0x004fc80000000018 */
[----:B-1----:R-:W-:-:S04]  /*0540*/  FFMA R11, R22, R11, R23 ;  /* 0x0000000b160b7223 */ /* 0x002fc80000000017 */
[----:B0-----:R-:W-:-:S04]  /*0550*/  FFMA R4, R4, R25, R11 ;  /* 0x0000001904047223 */ /* 0x001fc8000000000b */
[----:B---3--:R-:W-:-:S04]  /*0560*/  FFMA R4, R27, R5, R4 ;  /* 0x000000051b047223 */ /* 0x008fc80000000004 */
[----:B----4-:R-:W-:-:S04]  /*0570*/  FFMA R9, R9, R6, R4 ;  /* 0x0000000609097223 */ /* 0x010fc80000000004 */
[----:B-----5:R-:W-:Y:S01]  /*0580*/  FFMA R23, R8, R7, R9 ;  /* 0x0000000708177223 */ /* 0x020fe20000000009 */
[----:B------:R-:W-:Y:S06]  /*0590*/  BAR.SYNC.DEFER_BLOCKING 0x0 ;  /* 0x0000000000007b1d */ /* 0x000fec0000010000 */
[----:B------:R-:W-:Y:S05]  /*05a0*/  BRA.U UP0, `(.L_x_1) ;  /* 0xfffffffd00187547 */ /* 0x000fea000b83ffff */
.L_x_0:
[----:B------:R-:W0:Y:S02]  /*05b0*/  LDCU.64 UR4, c[0x0][0x398] ;  /* 0x00007300ff0477ac */ /* 0x000e240008000a00 */
[----:B0-----:R-:W-:-:S04]  /*05c0*/  ISETP.GE.AND P0, PT, R13, UR5, PT ;  /* 0x000000050d007c0c */ /* 0x001fc8000bf06270 */
[----:B------:R-:W-:-:S13]  /*05d0*/  ISETP.GE.OR P0, PT, R12, UR4, P0 ;  /* 0x000000040c007c0c */ /* 0x000fda0008706670 */
[----:B------:R-:W-:Y:S05]  /*05e0*/  @P0 EXIT ;  /* 0x000000000000094d */ /* 0x000fea0003800000 */
[----:B------:R-:W0:Y:S01]  /*05f0*/  LDC.64 R2, c[0x0][0x390] ;  /* 0x0000e400ff027b82 */ /* 0x000e220000000a00 */
[----:B------:R-:W-:-:S04]  /*0600*/  IMAD R13, R12, UR5, R13 ;  /* 0x000000050c0d7c24 */ /* 0x000fc8000f8e020d */
[----:B0-----:R-:W-:-:S05]  /*0610*/  IMAD.WIDE R2, R13, 0x4, R2 ;  /* 0x000000040d027825 */ /* 0x001fca00078e0202 */
[----:B------:R-:W-:Y:S01]  /*0620*/  STG.E desc[UR8][R2.64], R23 ;  /* 0x0000001702007986 */ /* 0x000fe2000c101908 */
[----:B------:R-:W-:Y:S05]  /*0630*/  EXIT ;  /* 0x000000000000794d */ /* 0x000fea0003800000 */
.L_x_2:
[----:B------:R-:W-:-:S00]  /*0640*/  BRA `(.L_x_2) ;  /* 0xfffffffc00fc7947 */ /* 0x000fc0000383ffff */
[----:B------:R-:W-:-:S00]  /*0650*/  NOP ;  /* 0x0000000000007918 */ /* 0x000fc00000000000 */
        /* <DEDUP_REMOVED lines=10> */
.L_x_8:


//--------------------- .text._Z21matrix_multiply_basicPKfS0_Pfiii --------------------------
	.section	.text._Z21matrix_multiply_basicPKfS0_Pfiii,"ax",@progbits
	.align	128
        .global         _Z21matrix_multiply_basicPKfS0_Pfiii
        .type           _Z21matrix_multiply_basicPKfS0_Pfiii,@function
        .size           _Z21matrix_multiply_basicPKfS0_Pfiii,(.L_x_9 - _Z21matrix_multiply_basicPKfS0_Pfiii)
        .other          _Z21matrix_multiply_basicPKfS0_Pfiii,@"STO_CUDA_ENTRY STV_DEFAULT"
_Z21matrix_multiply_basicPKfS0_Pfiii:
.text._Z21matrix_multiply_basicPKfS0_Pfiii:
[----:B------:R-:W-:Y:S01]  /*0000*/  LDC R1, c[0x0][0x37c] ;  /* 0x0000df00ff017b82 */ /* 0x000fe20000000800 */
[----:B------:R-:W0:Y:S07]  /*0010*/  S2R R5, SR_TID.X ;  /* 0x0000000000057919 */ /* 0x000e2e0000002100 */
[----:B------:R-:W1:Y:S01]  /*0020*/  LDC R19, c[0x0][0x364] ;  /* 0x0000d900ff137b82 */ /* 0x000e620000000800 */
[----:B------:R-:W1:Y:S07]  /*0030*/  S2R R4, SR_TID.Y ;  /* 0x0000000000047919 */ /* 0x000e6e0000002200 */
[----:B------:R-:W0:Y:S08]  /*0040*/  S2UR UR5, SR_CTAID.X ;  /* 0x00000000000579c3 */ /* 0x000e300000002500 */
[----:B------:R-:W0:Y:S08]  /*0050*/  LDC R0, c[0x0][0x360] ;  /* 0x0000d800ff007b82 */ /* 0x000e300000000800 */
[----:B------:R-:W1:Y:S08]  /*0060*/  S2UR UR4, SR_CTAID.Y ;  /* 0x00000000000479c3 */ /* 0x000e700000002600 */
[----:B------:R-:W2:Y:S01]  /*0070*/  LDC.64 R2, c[0x0][0x398] ;  /* 0x0000e600ff027b82 */ /* 0x000ea20000000a00 */
[----:B0-----:R-:W-:-:S02]  /*0080*/  IMAD R0, R0, UR5, R5 ;  /* 0x0000000500007c24 */ /* 0x001fc4000f8e0205 */
[----:B-1----:R-:W-:-:S03]  /*0090*/  IMAD R19, R19, UR4, R4 ;  /* 0x0000000413137c24 */ /* 0x002fc6000f8e0204 */
[----:B--2---:R-:W-:-:S04]  /*00a0*/  ISETP.GE.AND P0, PT, R0, R3, PT ;  /* 0x000000030000720c */ /* 0x004fc80003f06270 */
[----:B------:R-:W-:-:S13]  /*00b0*/  ISETP.GE.OR P0, PT, R19, R2, P0 ;  /* 0x000000021300720c */ /* 0x000fda0000706670 */
[----:B------:R-:W-:Y:S05]  /*00c0*/  @P0 EXIT ;  /* 0x000000000000094d */ /* 0x000fea0003800000 */
[----:B------:R-:W0:Y:S01]  /*00d0*/  LDC R2, c[0x0][0x3a0] ;  /* 0x0000e800ff027b82 */ /* 0x000e220000000800 */
[----:B------:R-:W1:Y:S01]  /*00e0*/  LDCU.64 UR4, c[0x0][0x358] ;  /* 0x00006b00ff0477ac */ /* 0x000e620008000a00 */
[----:B------:R-:W-:Y:S01]  /*00f0*/  HFMA2 R24, -RZ, RZ, 0, 0 ;  /* 0x00000000ff187431 */ /* 0x000fe200000001ff */
[----:B0-----:R-:W-:-:S13]  /*0100*/  ISETP.GE.AND P0, PT, R2, 0x1, PT ;  /* 0x000000010200780c */ /* 0x001fda0003f06270 */
[----:B-1----:R-:W-:Y:S05]  /*0110*/  @!P0 BRA `(.L_x_3) ;  /* 0x0000000400e08947 */ /* 0x002fea0003800000 */
[C---:B------:R-:W-:Y:S01]  /*0120*/  ISETP.GE.U32.AND P1, PT, R2.reuse, 0x8, PT ;  /* 0x000000080200780c */ /* 0x040fe20003f26070 */
[----:B------:R-:W-:Y:S01]  /*0130*/  IMAD R20, R19, R2, RZ ;  /* 0x0000000213147224 */ /* 0x000fe200078e02ff */
[----:B------:R-:W-:Y:S02]  /*0140*/  LOP3.LUT R27, R2, 0x7, RZ, 0xc0, !PT ;  /* 0x00000007021b7812 */ /* 0x000fe400078ec0ff */
[----:B------:R-:W-:Y:S02]  /*0150*/  MOV R24, RZ ;  /* 0x000000ff00187202 */ /* 0x000fe40000000f00 */
[----:B------:R-:W-:Y:S02]  /*0160*/  ISETP.NE.AND P0, PT, R27, RZ, PT ;  /* 0x000000ff1b00720c */ /* 0x000fe40003f05270 */
[----:B------:R-:W-:-:S05]  /*0170*/  MOV R21, RZ ;  /* 0x000000ff00157202 */ /* 0x000fca0000000f00 */
[----:B------:R-:W-:Y:S06]  /*0180*/  @!P1 BRA `(.L_x_4) ;  /* 0x0000000000c49947 */ /* 0x000fec0003800000 */
[----:B------:R-:W0:Y:S01]  /*0190*/  LDC.64 R4, c[0x0][0x380] ;  /* 0x0000e000ff047b82 */ /* 0x000e220000000a00 */
[----:B------:R-:W-:Y:S02]  /*01a0*/  LOP3.LUT R21, R2, 0x7ffffff8, RZ, 0xc0, !PT ;  /* 0x7ffffff802157812 */ /* 0x000fe400078ec0ff */
[----:B------:R-:W-:Y:S02]  /*01b0*/  MOV R24, RZ ;  /* 0x000000ff00187202 */ /* 0x000fe40000000f00 */
[----:B------:R-:W-:Y:S02]  /*01c0*/  MOV R18, R0 ;  /* 0x0000000000127202 */ /* 0x000fe40000000f00 */
[----:B------:R-:W-:Y:S01]  /*01d0*/  IADD3 R22, PT, PT, -R21, RZ, RZ ;  /* 0x000000ff15167210 */ /* 0x000fe20007ffe1ff */
[----:B0-----:R-:W-:-:S03]  /*01e0*/  IMAD.WIDE.U32 R4, R20, 0x4, R4 ;  /* 0x0000000414047825 */ /* 0x001fc600078e0004 */
[----:B------:R-:W-:-:S04]  /*01f0*/  IADD3 R6, P1, PT, R4, 0x10, RZ ;  /* 0x0000001004067810 */ /* 0x000fc80007f3e0ff */
[----:B------:R-:W-:-:S09]  /*0200*/  IADD3.X R7, PT, PT, RZ, R5, RZ, P1, !PT ;  /* 0x00000005ff077210 */ /* 0x000fd20000ffe4ff */
.L_x_5:
[----:B------:R-:W0:Y:S01]  /*0210*/  LDC.64 R16, c[0x0][0x388] ;  /* 0x0000e200ff107b82 */ /* 0x000e220000000a00 */
[----:B------:R-:W-:Y:S02]  /*0220*/  MOV R4, R6 ;  /* 0x0000000600047202 */ /* 0x000fe40000000f00 */
[----:B------:R-:W-:-:S05]  /*0230*/  MOV R5, R7 ;  /* 0x0000000700057202 */ /* 0x000fca0000000f00 */
[----:B------:R-:W2:Y:S04]  /*0240*/  LDG.E R25, desc[UR4][R4.64+-0x10] ;  /* 0xfffff00404197981 */ /* 0x000ea8000c1e1900 */
[----:B------:R-:W3:Y:S04]  /*0250*/  LDG.E R23, desc[UR4][R4.64+-0xc] ;  /* 0xfffff40404177981 */ /* 0x000ee8000c1e1900 */
[----:B------:R-:W4:Y:S04]  /*0260*/  LDG.E R29, desc[UR4][R4.64+-0x8] ;  /* 0xfffff804041d7981 */ /* 0x000f28000c1e1900 */
[----:B------:R-:W5:Y:S01]  /*0270*/  LDG.E R28, desc[UR4][R4.64+-0x4] ;  /* 0xfffffc04041c7981 */ /* 0x000f62000c1e1900 */
[----:B0-----:R-:W-:-:S05]  /*0280*/  IMAD.WIDE R16, R18, 0x4, R16 ;  /* 0x0000000412107825 */ /* 0x001fca00078e0210 */
[----:B------:R0:W2:Y:S01]  /*0290*/  LDG.E R26, desc[UR4][R16.64] ;  /* 0x00000004101a7981 */ /* 0x0000a2000c1e1900 */
[----:B------:R-:W-:-:S04]  /*02a0*/  IMAD.WIDE R14, R3, 0x4, R16 ;  /* 0x00000004030e7825 */ /* 0x000fc800078e0210 */
[C---:B------:R-:W-:Y:S02]  /*02b0*/  IMAD.WIDE R6, R3.reuse, 0x4, R14 ;  /* 0x0000000403067825 */ /* 0x040fe400078e020e */
[----:B------:R-:W3:Y:S02]  /*02c0*/  LDG.E R14, desc[UR4][R14.64] ;  /* 0x000000040e0e7981 */ /* 0x000ee4000c1e1900 */
[C---:B------:R-:W-:Y:S02]  /*02d0*/  IMAD.WIDE R10, R3.reuse, 0x4, R6 ;  /* 0x00000004030a7825 */ /* 0x040fe400078e0206 */
[----:B------:R-:W4:Y:S02]  /*02e0*/  LDG.E R6, desc[UR4][R6.64] ;  /* 0x0000000406067981 */ /* 0x000f24000c1e1900 */
[C---:B------:R-:W-:Y:S02]  /*02f0*/  IMAD.WIDE R8, R3.reuse, 0x4, R10 ;  /* 0x0000000403087825 */ /* 0x040fe400078e020a */
[----:B------:R-:W5:Y:S02]  /*0300*/  LDG.E R10, desc[UR4][R10.64] ;  /* 0x000000040a0a7981 */ /* 0x000f64000c1e1900 */
[----:B------:R-:W-:-:S02]  /*0310*/  IMAD.WIDE R12, R3, 0x4, R8 ;  /* 0x00000004030c7825 */ /* 0x000fc400078e0208 */
[----:B------:R-:W5:Y:S04]  /*0320*/  LDG.E R7, desc[UR4][R4.64] ;  /* 0x0000000404077981 */ /* 0x000f68000c1e1900 */
[----:B------:R-:W5:Y:S01]  /*0330*/  LDG.E R8, desc[UR4][R8.64] ;  /* 0x0000000408087981 */ /* 0x000f62000c1e1900 */
[----:B0-----:R-:W-:-:S03]  /*0340*/  IMAD.WIDE R16, R3, 0x4, R12 ;  /* 0x0000000403107825 */ /* 0x001fc600078e020c */
[----:B------:R-:W5:Y:S04]  /*0350*/  LDG.E R12, desc[UR4][R12.64] ;  /* 0x000000040c0c7981 */ /* 0x000f68000c1e1900 */
[----:B------:R-:W5:Y:S04]  /*0360*/  LDG.E R15, desc[UR4][R16.64] ;  /* 0x00000004100f7981 */ /* 0x000f68000c1e1900 */
[----:B------:R-:W5:Y:S04]  /*0370*/  LDG.E R9, desc[UR4][R4.64+0x4] ;  /* 0x0000040404097981 */ /* 0x000f68000c1e1900 */
[----:B------:R-:W5:Y:S01]  /*0380*/  LDG.E R11, desc[UR4][R4.64+0xc] ;  /* 0x00000c04040b7981 */ /* 0x000f62000c1e1900 */
[----:B--2---:R-:W-:Y:S01]  /*0390*/  FFMA R26, R25, R26, R24 ;  /* 0x0000001a191a7223 */ /* 0x004fe20000000018 */
[----:B------:R-:W-:-:S02]  /*03a0*/  IMAD.WIDE R24, R3, 0x4, R16 ;  /* 0x0000000403187825 */ /* 0x000fc400078e0210 */
[----:B------:R-:W2:Y:S04]  /*03b0*/  LDG.E R16, desc[UR4][R4.64+0x8] ;  /* 0x0000080404107981 */ /* 0x000ea8000c1e1900 */
[----:B------:R-:W2:Y:S01]  /*03c0*/  LDG.E R24, desc[UR4][R24.64] ;  /* 0x0000000418187981 */ /* 0x000ea2000c1e1900 */
[----:B---3--:R-:W-:Y:S01]  /*03d0*/  FFMA R14, R23, R14, R26 ;  /* 0x0000000e170e7223 */ /* 0x008fe2000000001a */
[----:B------:R-:W-:-:S03]  /*03e0*/  IADD3 R22, PT, PT, R22, 0x8, RZ ;  /* 0x0000000816167810 */ /* 0x000fc60007ffe0ff */
[----:B----4-:R-:W-:Y:S01]  /*03f0*/  FFMA R29, R29, R6, R14 ;  /* 0x000000061d1d7223 */ /* 0x010fe2000000000e */
[----:B------:R-:W-:-:S03]  /*0400*/  ISETP.NE.AND P1, PT, R22, RZ, PT ;  /* 0x000000ff1600720c */ /* 0x000fc60003f25270 */
[----:B-----5:R-:W-:Y:S01]  /*0410*/  FFMA R10, R28, R10, R29 ;  /* 0x0000000a1c0a7223 */ /* 0x020fe2000000001d */
[----:B------:R-:W-:-:S03]  /*0420*/  IADD3 R6, P2, PT, R4, 0x20, RZ ;  /* 0x0000002004067810 */ /* 0x000fc60007f5e0ff */
[----:B------:R-:W-:Y:S01]  /*0430*/  FFMA R8, R7, R8, R10 ;  /* 0x0000000807087223 */ /* 0x000fe2000000000a */
[----:B------:R-:W-:Y:S02]  /*0440*/  IADD3.X R7, PT, PT, RZ, R5, RZ, P2, !PT ;  /* 0x00000005ff077210 */ /* 0x000fe400017fe4ff */
[----:B------:R-:W-:Y:S01]  /*0450*/  LEA R18, R3, R18, 0x3 ;  /* 0x0000001203127211 */ /* 0x000fe200078e18ff */
[----:B------:R-:W-:-:S04]  /*0460*/  FFMA R9, R9, R12, R8 ;  /* 0x0000000c09097223 */ /* 0x000fc80000000008 */
[----:B--2---:R-:W-:-:S04]  /*0470*/  FFMA R16, R16, R15, R9 ;  /* 0x0000000f10107223 */ /* 0x004fc80000000009 */
[----:B------:R-:W-:Y:S01]  /*0480*/  FFMA R24, R11, R24, R16 ;  /* 0x000000180b187223 */ /* 0x000fe20000000010 */
[----:B------:R-:W-:Y:S06]  /*0490*/  @P1 BRA `(.L_x_5) ;  /* 0xfffffffc005c1947 */ /* 0x000fec000383ffff */
.L_x_4:
[----:B------:R-:W-:Y:S05]  /*04a0*/  @!P0 BRA `(.L_x_3) ;  /* 0x0000000000fc8947 */ /* 0x000fea0003800000 */
[----:B------:R-:W-:Y:S02]  /*04b0*/  ISETP.GE.U32.AND P1, PT, R27, 0x4, PT ;  /* 0x000000041b00780c */ /* 0x000fe40003f26070 */
[----:B------:R-:W-:-:S04]  /*04c0*/  LOP3.LUT R16, R2, 0x3, RZ, 0xc0, !PT ;  /* 0x0000000302107812 */ /* 0x000fc800078ec0ff */
[----:B------:R-:W-:-:S07]  /*04d0*/  ISETP.NE.AND P0, PT, R16, RZ, PT ;  /* 0x000000ff1000720c */ /* 0x000fce0003f05270 */
[----:B------:R-:W-:Y:S06]  /*04e0*/  @!P1 BRA `(.L_x_6) ;  /* 0x00000000006c9947 */ /* 0x000fec0003800000 */
[----:B------:R-:W0:Y:S01]  /*04f0*/  LDC.64 R6, c[0x0][0x388] ;  /* 0x0000e200ff067b82 */ /* 0x000e220000000a00 */
[----:B------:R-:W1:Y:S01]  /*0500*/  LDCU.64 UR6, c[0x0][0x380] ;  /* 0x00007000ff0677ac */ /* 0x000e620008000a00 */
[----:B------:R-:W-:Y:S01]  /*0510*/  IMAD R9, R21, R3, R0 ;  /* 0x0000000315097224 */ /* 0x000fe200078e0200 */
[CC--:B------:R-:W-:Y:S02]  /*0520*/  IADD3 R5, PT, PT, R20.reuse, R21.reuse, RZ ;  /* 0x0000001514057210 */ /* 0x0c0fe40007ffe0ff */
[----:B------:R-:W-:-:S03]  /*0530*/  IADD3 R10, P1, PT, R20, R21, RZ ;  /* 0x00000015140a7210 */ /* 0x000fc60007f3e0ff */
[----:B------:R-:W2:Y:S01]  /*0540*/  LDC.64 R14, c[0x0][0x380] ;  /* 0x0000e000ff0e7b82 */ /* 0x000ea20000000a00 */
[----:B0-----:R-:W-:-:S04]  /*0550*/  IMAD.WIDE R6, R9, 0x4, R6 ;  /* 0x0000000409067825 */ /* 0x001fc800078e0206 */
[----:B------:R-:W-:Y:S02]  /*0560*/  IMAD.WIDE R8, R3, 0x4, R6 ;  /* 0x0000000403087825 */ /* 0x000fe400078e0206 */
[----:B------:R-:W3:Y:S02]  /*0570*/  LDG.E R6, desc[UR4][R6.64] ;  /* 0x0000000406067981 */ /* 0x000ee4000c1e1900 */
[----:B--2---:R-:W-:Y:S01]  /*0580*/  IMAD.WIDE.U32 R14, R5, 0x4, R14 ;  /* 0x00000004050e7825 */ /* 0x004fe200078e000e */
[----:B------:R-:W-:Y:S02]  /*0590*/  IADD3.X R5, PT, PT, RZ, RZ, RZ, P1, !PT ;  /* 0x000000ffff057210 */ /* 0x000fe40000ffe4ff */
[----:B-1----:R-:W-:-:S03]  /*05a0*/  LEA R4, P1, R10, UR6, 0x2 ;  /* 0x000000060a047c11 */ /* 0x002fc6000f8210ff */
[----:B------:R-:W3:Y:S01]  /*05b0*/  LDG.E R15, desc[UR4][R14.64] ;  /* 0x000000040e0f7981 */ /* 0x000ee2000c1e1900 */
[----:B------:R-:W-:Y:S01]  /*05c0*/  LEA.HI.X R5, R10, UR7, R5, 0x2, P1 ;  /* 0x000000070a057c11 */ /* 0x000fe200088f1405 */
[C---:B------:R-:W-:Y:S02]  /*05d0*/  IMAD.WIDE R10, R3.reuse, 0x4, R8 ;  /* 0x00000004030a7825 */ /* 0x040fe400078e0208 */
[----:B------:R-:W2:Y:S04]  /*05e0*/  LDG.E R8, desc[UR4][R8.64] ;  /* 0x0000000408087981 */ /* 0x000ea8000c1e1900 */
[----:B------:R-:W2:Y:S01]  /*05f0*/  LDG.E R17, desc[UR4][R4.64+0x4] ;  /* 0x0000040404117981 */ /* 0x000ea2000c1e1900 */
[----:B------:R-:W-:-:S03]  /*0600*/  IMAD.WIDE R12, R3, 0x4, R10 ;  /* 0x00000004030c7825 */ /* 0x000fc600078e020a */
[----:B------:R-:W4:Y:S04]  /*0610*/  LDG.E R22, desc[UR4][R10.64] ;  /* 0x000000040a167981 */ /* 0x000f28000c1e1900 */
[----:B------:R-:W4:Y:S04]  /*0620*/  LDG.E R18, desc[UR4][R4.64+0x8] ;  /* 0x0000080404127981 */ /* 0x000f28000c1e1900 */
[----:B------:R-:W5:Y:S04]  /*0630*/  LDG.E R26, desc[UR4][R4.64+0xc] ;  /* 0x00000c04041a7981 */ /* 0x000f68000c1e1900 */
[----:B------:R-:W5:Y:S01]  /*0640*/  LDG.E R12, desc[UR4][R12.64] ;  /* 0x000000040c0c7981 */ /* 0x000f62000c1e1900 */
[----:B------:R-:W-:Y:S01]  /*0650*/  IADD3 R21, PT, PT, R21, 0x4, RZ ;  /* 0x0000000415157810 */ /* 0x000fe20007ffe0ff */
[----:B---3--:R-:W-:-:S04]  /*0660*/  FFMA R24, R15, R6, R24 ;  /* 0x000000060f187223 */ /* 0x008fc80000000018 */
[----:B--2---:R-:W-:-:S04]  /*0670*/  FFMA R17, R17, R8, R24 ;  /* 0x0000000811117223 */ /* 0x004fc80000000018 */
[----:B----4-:R-:W-:-:S04]  /*0680*/  FFMA R17, R18, R22, R17 ;  /* 0x0000001612117223 */ /* 0x010fc80000000011 */
[----:B-----5:R-:W-:-:S07]  /*0690*/  FFMA R24, R26, R12, R17 ;  /* 0x0000000c1a187223 */ /* 0x020fce0000000011 */
.L_x_6:
[----:B------:R-:W-:Y:S05]  /*06a0*/  @!P0 BRA `(.L_x_3) ;  /* 0x00000000007c8947 */ /* 0x000fea0003800000 */
[----:B------:R-:W-:Y:S01]  /*06b0*/  ISETP.NE.AND P1, PT, R16, 0x1, PT ;  /* 0x000000011000780c */ /* 0x000fe20003f25270 */
[----:B------:R-:W0:Y:S01]  /*06c0*/  LDC.64 R12, c[0x0][0x380] ;  /* 0x0000e000ff0c7b82 */ /* 0x000e220000000a00 */
[----:B------:R-:W-:-:S04]  /*06d0*/  LOP3.LUT R2, R2, 0x1, RZ, 0xc0, !PT ;  /* 0x0000000102027812 */ /* 0x000fc800078ec0ff */
[----:B------:R-:W-:-:S03]  /*06e0*/  ISETP.NE.U32.AND P0, PT, R2, 0x1, PT ;  /* 0x000000010200780c */ /* 0x000fc60003f05070 */
[----:B------:R-:W1:Y:S04]  /*06f0*/  LDC.64 R10, c[0x0][0x388] ;  /* 0x0000e200ff0a7b82 */ /* 0x000e680000000a00 */
[CC--:B------:R-:W-:Y:S02]  /*0700*/  @P1 IADD3 R15, PT, PT, R20.reuse, R21.reuse, RZ ;  /* 0x00000015140f1210 */ /* 0x0c0fe40007ffe0ff */
[----:B------:R-:W-:Y:S02]  /*0710*/  @P1 IADD3 R2, P2, PT, R20, R21, RZ ;  /* 0x0000001514021210 */ /* 0x000fe40007f5e0ff */
[----:B------:R-:W2:Y:S02]  /*0720*/  @P1 LDC.64 R4, c[0x0][0x380] ;  /* 0x0000e000ff041b82 */ /* 0x000ea40000000a00 */
[----:B------:R-:W-:-:S06]  /*0730*/  @P1 IADD3.X R14, PT, PT, RZ, RZ, RZ, P2, !PT ;  /* 0x000000ffff0e1210 */ /* 0x000fcc00017fe4ff */
[----:B------:R-:W3:Y:S01]  /*0740*/  LDC.64 R6, c[0x0][0x380] ;  /* 0x0000e000ff067b82 */ /* 0x000ee20000000a00 */
[----:B0-----:R-:W-:-:S04]  /*0750*/  @P1 IMAD.WIDE.U32 R12, R15, 0x4, R12 ;  /* 0x000000040f0c1825 */ /* 0x001fc800078e000c */
[C---:B------:R-:W-:Y:S01]  /*0760*/  @P1 IMAD R15, R21.reuse, R3, R0 ;  /* 0x00000003150f1224 */ /* 0x040fe200078e0200 */
[----:B------:R-:W-:Y:S01]  /*0770*/  @P1 IADD3 R21, PT, PT, R21, 0x2, RZ ;  /* 0x0000000215151810 */ /* 0x000fe20007ffe0ff */
[----:B------:R-:W4:Y:S01]  /*0780*/  @P1 LDG.E R13, desc[UR4][R12.64] ;  /* 0x000000040c0d1981 */ /* 0x000f22000c1e1900 */
[----:B------:R-:W0:Y:S01]  /*0790*/  LDC.64 R8, c[0x0][0x388] ;  /* 0x0000e200ff087b82 */ /* 0x000e220000000a00 */
[----:B-1----:R-:W-:Y:S01]  /*07a0*/  @P1 IMAD.WIDE R10, R15, 0x4, R10 ;  /* 0x000000040f0a1825 */ /* 0x002fe200078e020a */
[----:B------:R-:W-:Y:S02]  /*07b0*/  @!P0 IADD3 R17, PT, PT, R20, R21, RZ ;  /* 0x0000001514118210 */ /* 0x000fe40007ffe0ff */
[----:B--2---:R-:W-:Y:S01]  /*07c0*/  @P1 LEA R4, P2, R2, R4, 0x2 ;  /* 0x0000000402041211 */ /* 0x004fe200078410ff */
[----:B------:R-:W-:-:S03]  /*07d0*/  @!P0 IMAD R21, R21, R3, R0 ;  /* 0x0000000315158224 */ /* 0x000fc600078e0200 */
[----:B------:R-:W-:Y:S01]  /*07e0*/  @P1 LEA.HI.X R5, R2, R5, R14, 0x2, P2 ;  /* 0x0000000502051211 */ /* 0x000fe200010f140e */
[----:B------:R-:W-:Y:S01]  /*07f0*/  @P1 IMAD.WIDE R14, R3, 0x4, R10 ;  /* 0x00000004030e1825 */ /* 0x000fe200078e020a */
[----:B------:R-:W4:Y:S03]  /*0800*/  @P1 LDG.E R2, desc[UR4][R10.64] ;  /* 0x000000040a021981 */ /* 0x000f26000c1e1900 */
[----:B---3--:R-:W-:Y:S01]  /*0810*/  @!P0 IMAD.WIDE.U32 R6, R17, 0x4, R6 ;  /* 0x0000000411068825 */ /* 0x008fe200078e0006 */
[----:B------:R-:W2:Y:S04]  /*0820*/  @P1 LDG.E R5, desc[UR4][R4.64+0x4] ;  /* 0x0000040404051981 */ /* 0x000ea8000c1e1900 */
[----:B------:R-:W2:Y:S01]  /*0830*/  @P1 LDG.E R14, desc[UR4][R14.64] ;  /* 0x000000040e0e1981 */ /* 0x000ea2000c1e1900 */
[----:B0-----:R-:W-:-:S03]  /*0840*/  @!P0 IMAD.WIDE R8, R21, 0x4, R8 ;  /* 0x0000000415088825 */ /* 0x001fc600078e0208 */
[----:B------:R-:W3:Y:S04]  /*0850*/  @!P0 LDG.E R7, desc[UR4][R6.64] ;  /* 0x0000000406078981 */ /* 0x000ee8000c1e1900 */
[----:B------:R-:W3:Y:S01]  /*0860*/  @!P0 LDG.E R8, desc[UR4][R8.64] ;  /* 0x0000000408088981 */ /* 0x000ee2000c1e1900 */
[----:B----4-:R-:W-:-:S04]  /*0870*/  @P1 FFMA R2, R13, R2, R24 ;  /* 0x000000020d021223 */ /* 0x010fc80000000018 */
[----:B--2---:R-:W-:-:S04]  /*0880*/  @P1 FFMA R24, R5, R14, R2 ;  /* 0x0000000e05181223 */ /* 0x004fc80000000002 */
[----:B---3--:R-:W-:-:S07]  /*0890*/  @!P0 FFMA R24, R7, R8, R24 ;  /* 0x0000000807188223 */ /* 0x008fce0000000018 */
.L_x_3:
[----:B------:R-:W0:Y:S01]  /*08a0*/  LDC.64 R4, c[0x0][0x390] ;  /* 0x0000e400ff047b82 */ /* 0x000e220000000a00 */
[----:B------:R-:W-:-:S04]  /*08b0*/  IMAD R3, R19, R3, R0 ;  /* 0x0000000313037224 */ /* 0x000fc800078e0200 */
[----:B0-----:R-:W-:-:S05]  /*08c0*/  IMAD.WIDE R2, R3, 0x4, R4 ;  /* 0x0000000403027825 */ /* 0x001fca00078e0204 */
[----:B------:R-:W-:Y:S01]  /*08d0*/  STG.E desc[UR4][R2.64], R24 ;  /* 0x0000001802007986 */ /* 0x000fe2000c101904 */
[----:B------:R-:W-:Y:S05]  /*08e0*/  EXIT ;  /* 0x000000000000794d */ /* 0x000fea0003800000 */
.L_x_7:
        /* <DEDUP_REMOVED lines=9> */
.L_x_9:


//--------------------- .nv.shared._Z21matrix_multiply_tiledPKfS0_Pfiii --------------------------
	.section	.nv.shared._Z21matrix_multiply_tiledPKfS0_Pfiii,"aw",@nobits
	.sectionflags	@""
	.align	4
.nv.shared._Z21matrix_multiply_tiledPKfS0_Pfiii:
	.zero		3072


//--------------------- .nv.shared.reserved.0     --------------------------
	.section	.nv.shared.reserved.0,"aw",@nobits
	.weak		__nv_reservedSMEM_offset_0_alias
	.size		__nv_reservedSMEM_offset_0_alias, 0, 64
	.other		__nv_reservedSMEM_offset_0_alias,@"STO_CUDA_RESERVED_SHARED STV_DEFAULT"
__nv_reservedSMEM_offset_0_alias:
	.zero		0
	.zero		64


//--------------------- .nv.constant0._Z21matrix_multiply_tiledPKfS0_Pfiii --------------------------
	.section	.nv.constant0._Z21matrix_multiply_tiledPKfS0_Pfiii,"a",@progbits
	.sectionflags	@""
	.align	4
.nv.constant0._Z21matrix_multiply_tiledPKfS0_Pfiii:
	.zero		932


//--------------------- .nv.constant0._Z21matrix_multiply_basicPKfS0_Pfiii --------------------------
	.section	.nv.constant0._Z21matrix_multiply_basicPKfS0_Pfiii,"a",@progbits
	.sectionflags	@""
	.align	4
.nv.constant0._Z21matrix_multiply_basicPKfS0_Pfiii:
	.zero		932


//--------------------- SYMBOLS --------------------------

	.type		.nv.reservedSmem.offset0,@object
	.size		.nv.reservedSmem.offset0,0x4
	.type		.nv.reservedSmem.cap,@object
	.size		.nv.reservedSmem.cap,0x4
